//
// Generated by NVIDIA NVVM Compiler
//
// Compiler Build ID: CL-36424714
// Cuda compilation tools, release 13.0, V13.0.88
// Based on NVVM 20.0.0
//

.version 9.0
.target sm_100
.address_size 64

	// .globl	_ZN3cub18CUB_300001_SM_10006detail11EmptyKernelIvEEvv
.global .align 1 .b8 _ZN41_INTERNAL_ecff2817_4_k_cu_467771ef_1191794cuda3std3__45__cpo5beginE[1];
.global .align 1 .b8 _ZN41_INTERNAL_ecff2817_4_k_cu_467771ef_1191794cuda3std3__45__cpo3endE[1];
.global .align 1 .b8 _ZN41_INTERNAL_ecff2817_4_k_cu_467771ef_1191794cuda3std3__45__cpo6cbeginE[1];
.global .align 1 .b8 _ZN41_INTERNAL_ecff2817_4_k_cu_467771ef_1191794cuda3std3__45__cpo4cendE[1];
.global .align 1 .b8 _ZN41_INTERNAL_ecff2817_4_k_cu_467771ef_1191794cuda3std3__45__cpo6rbeginE[1];
.global .align 1 .b8 _ZN41_INTERNAL_ecff2817_4_k_cu_467771ef_1191794cuda3std3__45__cpo4rendE[1];
.global .align 1 .b8 _ZN41_INTERNAL_ecff2817_4_k_cu_467771ef_1191794cuda3std3__45__cpo7crbeginE[1];
.global .align 1 .b8 _ZN41_INTERNAL_ecff2817_4_k_cu_467771ef_1191794cuda3std3__45__cpo5crendE[1];
.global .align 1 .b8 _ZN41_INTERNAL_ecff2817_4_k_cu_467771ef_1191794cuda3std3__443_GLOBAL__N__ecff2817_4_k_cu_467771ef_1191796ignoreE[1];
.global .align 1 .b8 _ZN41_INTERNAL_ecff2817_4_k_cu_467771ef_1191794cuda3std3__419piecewise_constructE[1];
.global .align 1 .b8 _ZN41_INTERNAL_ecff2817_4_k_cu_467771ef_1191794cuda3std3__48in_placeE[1];
.global .align 1 .b8 _ZN41_INTERNAL_ecff2817_4_k_cu_467771ef_1191794cuda3std3__420unreachable_sentinelE[1];
.global .align 1 .b8 _ZN41_INTERNAL_ecff2817_4_k_cu_467771ef_1191794cuda3std3__47nulloptE[1];
.global .align 1 .b8 _ZN41_INTERNAL_ecff2817_4_k_cu_467771ef_1191794cuda3std3__48unexpectE[1];
.global .align 1 .b8 _ZN41_INTERNAL_ecff2817_4_k_cu_467771ef_1191794cuda3std6ranges3__45__cpo4swapE[1];
.global .align 1 .b8 _ZN41_INTERNAL_ecff2817_4_k_cu_467771ef_1191794cuda3std6ranges3__45__cpo9iter_moveE[1];
.global .align 1 .b8 _ZN41_INTERNAL_ecff2817_4_k_cu_467771ef_1191794cuda3std6ranges3__45__cpo5beginE[1];
.global .align 1 .b8 _ZN41_INTERNAL_ecff2817_4_k_cu_467771ef_1191794cuda3std6ranges3__45__cpo3endE[1];
.global .align 1 .b8 _ZN41_INTERNAL_ecff2817_4_k_cu_467771ef_1191794cuda3std6ranges3__45__cpo6cbeginE[1];
.global .align 1 .b8 _ZN41_INTERNAL_ecff2817_4_k_cu_467771ef_1191794cuda3std6ranges3__45__cpo4cendE[1];
.global .align 1 .b8 _ZN41_INTERNAL_ecff2817_4_k_cu_467771ef_1191794cuda3std6ranges3__45__cpo7advanceE[1];
.global .align 1 .b8 _ZN41_INTERNAL_ecff2817_4_k_cu_467771ef_1191794cuda3std6ranges3__45__cpo9iter_swapE[1];
.global .align 1 .b8 _ZN41_INTERNAL_ecff2817_4_k_cu_467771ef_1191794cuda3std6ranges3__45__cpo4nextE[1];
.global .align 1 .b8 _ZN41_INTERNAL_ecff2817_4_k_cu_467771ef_1191794cuda3std6ranges3__45__cpo4prevE[1];
.global .align 1 .b8 _ZN41_INTERNAL_ecff2817_4_k_cu_467771ef_1191794cuda3std6ranges3__45__cpo4dataE[1];
.global .align 1 .b8 _ZN41_INTERNAL_ecff2817_4_k_cu_467771ef_1191794cuda3std6ranges3__45__cpo5cdataE[1];
.global .align 1 .b8 _ZN41_INTERNAL_ecff2817_4_k_cu_467771ef_1191794cuda3std6ranges3__45__cpo4sizeE[1];
.global .align 1 .b8 _ZN41_INTERNAL_ecff2817_4_k_cu_467771ef_1191794cuda3std6ranges3__45__cpo5ssizeE[1];
.global .align 1 .b8 _ZN41_INTERNAL_ecff2817_4_k_cu_467771ef_1191794cuda3std6ranges3__45__cpo8distanceE[1];
.global .align 1 .b8 _ZN41_INTERNAL_ecff2817_4_k_cu_467771ef_1191796thrust24THRUST_300001_SM_1000_NS8cuda_cub3parE[1];
.global .align 1 .b8 _ZN41_INTERNAL_ecff2817_4_k_cu_467771ef_1191796thrust24THRUST_300001_SM_1000_NS8cuda_cub10par_nosyncE[1];
.global .align 1 .b8 _ZN41_INTERNAL_ecff2817_4_k_cu_467771ef_1191796thrust24THRUST_300001_SM_1000_NS6system6detail10sequential3seqE[1];
.global .align 1 .b8 _ZN41_INTERNAL_ecff2817_4_k_cu_467771ef_1191796thrust24THRUST_300001_SM_1000_NS12placeholders2_1E[1];
.global .align 1 .b8 _ZN41_INTERNAL_ecff2817_4_k_cu_467771ef_1191796thrust24THRUST_300001_SM_1000_NS12placeholders2_2E[1];
.global .align 1 .b8 _ZN41_INTERNAL_ecff2817_4_k_cu_467771ef_1191796thrust24THRUST_300001_SM_1000_NS12placeholders2_3E[1];
.global .align 1 .b8 _ZN41_INTERNAL_ecff2817_4_k_cu_467771ef_1191796thrust24THRUST_300001_SM_1000_NS12placeholders2_4E[1];
.global .align 1 .b8 _ZN41_INTERNAL_ecff2817_4_k_cu_467771ef_1191796thrust24THRUST_300001_SM_1000_NS12placeholders2_5E[1];
.global .align 1 .b8 _ZN41_INTERNAL_ecff2817_4_k_cu_467771ef_1191796thrust24THRUST_300001_SM_1000_NS12placeholders2_6E[1];
.global .align 1 .b8 _ZN41_INTERNAL_ecff2817_4_k_cu_467771ef_1191796thrust24THRUST_300001_SM_1000_NS12placeholders2_7E[1];
.global .align 1 .b8 _ZN41_INTERNAL_ecff2817_4_k_cu_467771ef_1191796thrust24THRUST_300001_SM_1000_NS12placeholders2_8E[1];
.global .align 1 .b8 _ZN41_INTERNAL_ecff2817_4_k_cu_467771ef_1191796thrust24THRUST_300001_SM_1000_NS12placeholders2_9E[1];
.global .align 1 .b8 _ZN41_INTERNAL_ecff2817_4_k_cu_467771ef_1191796thrust24THRUST_300001_SM_1000_NS12placeholders3_10E[1];
.global .align 1 .b8 _ZN41_INTERNAL_ecff2817_4_k_cu_467771ef_1191796thrust24THRUST_300001_SM_1000_NS3seqE[1];

.visible .entry _ZN3cub18CUB_300001_SM_10006detail11EmptyKernelIvEEvv()
{


	ret;

}


// ===== COMPILED SASS (sm_100) =====

	.target	sm_100

	.elftype	@"ET_EXEC"


//--------------------- .note.nv.tkinfo           --------------------------
	.section	.note.nv.tkinfo,"",@"SHT_NOTE"
	.sectionflags	@"SHF_NOTE_NV_TKINFO"
	.tkinfo
        /*0018*/ 	.word	0x00000002
        /*0030*/ 	.string	""
        /*0030*/ 	.string	"ptxas"
        /*0030*/ 	.string	"Cuda compilation tools, release 13.0, V13.0.88"
        /*0030*/ 	.string	"Build cuda_13.0.r13.0/compiler.36424714_0"
        /*0030*/ 	.string	"-arch sm_100 -m 64 "



//--------------------- .note.nv.cuinfo           --------------------------
	.section	.note.nv.cuinfo,"",@"SHT_NOTE"
	.sectionflags	@"SHF_NOTE_NV_CUINFO"
        /*0018*/ 	.short	0x0002
        /*001a*/ 	.short	0x0064
        /*001c*/ 	.short	0x0082
	.zero		2


//--------------------- .nv.info                  --------------------------
	.section	.nv.info,"",@"SHT_CUDA_INFO"
	.align	4


	//----- nvinfo : EIATTR_REGCOUNT
	.align		4
        /*0000*/ 	.byte	0x04, 0x2f
        /*0002*/ 	.short	(.L_44 - .L_43)
	.align		4
.L_43:
        /*0004*/ 	.word	index@(_ZN3cub18CUB_300001_SM_10006detail11EmptyKernelIvEEvv)
        /*0008*/ 	.word	0x00000004


	//----- nvinfo : EIATTR_FRAME_SIZE
	.align		4
.L_44:
        /*000c*/ 	.byte	0x04, 0x11
        /*000e*/ 	.short	(.L_46 - .L_45)
	.align		4
.L_45:
        /*0010*/ 	.word	index@(_ZN3cub18CUB_300001_SM_10006detail11EmptyKernelIvEEvv)
        /*0014*/ 	.word	0x00000000


	//----- nvinfo : EIATTR_MIN_STACK_SIZE
	.align		4
.L_46:
        /*0018*/ 	.byte	0x04, 0x12
        /*001a*/ 	.short	(.L_48 - .L_47)
	.align		4
.L_47:
        /*001c*/ 	.word	index@(_ZN3cub18CUB_300001_SM_10006detail11EmptyKernelIvEEvv)
        /*0020*/ 	.word	0x00000000
.L_48:


//--------------------- .nv.compat                --------------------------
	.section	.nv.compat,"",@"SHT_CUDA_COMPAT_INFO"
	.align	4
        /*0000*/ 	.byte	0x02, 0x09, 0x00, 0x00, 0x02, 0x02, 0x01, 0x00, 0x02, 0x05, 0x05, 0x00, 0x03, 0x07, 0x01, 0x01
        /*0010*/ 	.byte	0x02, 0x03, 0x00, 0x00, 0x02, 0x06, 0x01, 0x00, 0x04, 0x0b, 0x08, 0x00, 0x09, 0x00, 0x00, 0x00
        /*0020*/ 	.byte	0x00, 0x00, 0x00, 0x00


//--------------------- .nv.info._ZN3cub18CUB_300001_SM_10006detail11EmptyKernelIvEEvv --------------------------
	.section	.nv.info._ZN3cub18CUB_300001_SM_10006detail11EmptyKernelIvEEvv,"",@"SHT_CUDA_INFO"
	.sectionflags	@""
	.align	4


	//----- nvinfo : EIATTR_CUDA_API_VERSION
	.align		4
        /*0000*/ 	.byte	0x04, 0x37
        /*0002*/ 	.short	(.L_50 - .L_49)
.L_49:
        /*0004*/ 	.word	0x00000082


	//----- nvinfo : EIATTR_SPARSE_MMA_MASK
	.align		4
.L_50:
        /*0008*/ 	.byte	0x03, 0x50
        /*000a*/ 	.short	0x0000


	//----- nvinfo : EIATTR_MAXREG_COUNT
	.align		4
        /*000c*/ 	.byte	0x03, 0x1b
        /*000e*/ 	.short	0x00ff


	//----- nvinfo : EIATTR_MERCURY_ISA_VERSION
	.align		4
        /*0010*/ 	.byte	0x03, 0x5f
        /*0012*/ 	.short	0x0101


	//----- nvinfo : EIATTR_VRC_CTA_INIT_COUNT
	.align		4
        /*0014*/ 	.byte	0x02, 0x4a
	.zero		1
	.zero		1


	//----- nvinfo : EIATTR_EXIT_INSTR_OFFSETS
	.align		4
        /*0018*/ 	.byte	0x04, 0x1c
        /*001a*/ 	.short	(.L_52 - .L_51)


	//   ....[0]....
.L_51:
        /*001c*/ 	.word	0x00000010


	//----- nvinfo : EIATTR_SW_WAR
	.align		4
.L_52:
        /*0020*/ 	.byte	0x04, 0x36
        /*0022*/ 	.short	(.L_54 - .L_53)
.L_53:
        /*0024*/ 	.word	0x00000008
.L_54:


//--------------------- .nv.callgraph             --------------------------
	.section	.nv.callgraph,"",@"SHT_CUDA_CALLGRAPH"
	.align	4
	.sectionentsize	8
	.align		4
        /*0000*/ 	.word	0x00000000
	.align		4
        /*0004*/ 	.word	0xffffffff
	.align		4
        /*0008*/ 	.word	0x00000000
	.align		4
        /*000c*/ 	.word	0xfffffffe
	.align		4
        /*0010*/ 	.word	0x00000000
	.align		4
        /*0014*/ 	.word	0xfffffffd
	.align		4
        /*0018*/ 	.word	0x00000000
	.align		4
        /*001c*/ 	.word	0xfffffffc


//--------------------- .nv.constant4             --------------------------
	.section	.nv.constant4,"a",@progbits
	.align	8
	.align		8
.nv.constant4:
        /*0000*/ 	.dword	_ZN41_INTERNAL_ecff2817_4_k_cu_467771ef_1196114cuda3std3__45__cpo5beginE
	.align		8
        /*0008*/ 	.dword	_ZN41_INTERNAL_ecff2817_4_k_cu_467771ef_1196114cuda3std3__45__cpo3endE
	.align		8
        /*0010*/ 	.dword	_ZN41_INTERNAL_ecff2817_4_k_cu_467771ef_1196114cuda3std3__45__cpo6cbeginE
	.align		8
        /*0018*/ 	.dword	_ZN41_INTERNAL_ecff2817_4_k_cu_467771ef_1196114cuda3std3__45__cpo4cendE
	.align		8
        /*0020*/ 	.dword	_ZN41_INTERNAL_ecff2817_4_k_cu_467771ef_1196114cuda3std3__45__cpo6rbeginE
	.align		8
        /*0028*/ 	.dword	_ZN41_INTERNAL_ecff2817_4_k_cu_467771ef_1196114cuda3std3__45__cpo4rendE
	.align		8
        /*0030*/ 	.dword	_ZN41_INTERNAL_ecff2817_4_k_cu_467771ef_1196114cuda3std3__45__cpo7crbeginE
	.align		8
        /*0038*/ 	.dword	_ZN41_INTERNAL_ecff2817_4_k_cu_467771ef_1196114cuda3std3__45__cpo5crendE
	.align		8
        /*0040*/ 	.dword	_ZN41_INTERNAL_ecff2817_4_k_cu_467771ef_1196114cuda3std3__443_GLOBAL__N__ecff2817_4_k_cu_467771ef_1196116ignoreE
	.align		8
        /*0048*/ 	.dword	_ZN41_INTERNAL_ecff2817_4_k_cu_467771ef_1196114cuda3std3__419piecewise_constructE
	.align		8
        /*0050*/ 	.dword	_ZN41_INTERNAL_ecff2817_4_k_cu_467771ef_1196114cuda3std3__48in_placeE
	.align		8
        /*0058*/ 	.dword	_ZN41_INTERNAL_ecff2817_4_k_cu_467771ef_1196114cuda3std3__420unreachable_sentinelE
	.align		8
        /*0060*/ 	.dword	_ZN41_INTERNAL_ecff2817_4_k_cu_467771ef_1196114cuda3std3__47nulloptE
	.align		8
        /*0068*/ 	.dword	_ZN41_INTERNAL_ecff2817_4_k_cu_467771ef_1196114cuda3std3__48unexpectE
	.align		8
        /*0070*/ 	.dword	_ZN41_INTERNAL_ecff2817_4_k_cu_467771ef_1196114cuda3std6ranges3__45__cpo4swapE
	.align		8
        /*0078*/ 	.dword	_ZN41_INTERNAL_ecff2817_4_k_cu_467771ef_1196114cuda3std6ranges3__45__cpo9iter_moveE
	.align		8
        /*0080*/ 	.dword	_ZN41_INTERNAL_ecff2817_4_k_cu_467771ef_1196114cuda3std6ranges3__45__cpo5beginE
	.align		8
        /*0088*/ 	.dword	_ZN41_INTERNAL_ecff2817_4_k_cu_467771ef_1196114cuda3std6ranges3__45__cpo3endE
	.align		8
        /*0090*/ 	.dword	_ZN41_INTERNAL_ecff2817_4_k_cu_467771ef_1196114cuda3std6ranges3__45__cpo6cbeginE
	.align		8
        /*0098*/ 	.dword	_ZN41_INTERNAL_ecff2817_4_k_cu_467771ef_1196114cuda3std6ranges3__45__cpo4cendE
	.align		8
        /*00a0*/ 	.dword	_ZN41_INTERNAL_ecff2817_4_k_cu_467771ef_1196114cuda3std6ranges3__45__cpo7advanceE
	.align		8
        /*00a8*/ 	.dword	_ZN41_INTERNAL_ecff2817_4_k_cu_467771ef_1196114cuda3std6ranges3__45__cpo9iter_swapE
	.align		8
        /*00b0*/ 	.dword	_ZN41_INTERNAL_ecff2817_4_k_cu_467771ef_1196114cuda3std6ranges3__45__cpo4nextE
	.align		8
        /*00b8*/ 	.dword	_ZN41_INTERNAL_ecff2817_4_k_cu_467771ef_1196114cuda3std6ranges3__45__cpo4prevE
	.align		8
        /*00c0*/ 	.dword	_ZN41_INTERNAL_ecff2817_4_k_cu_467771ef_1196114cuda3std6ranges3__45__cpo4dataE
	.align		8
        /*00c8*/ 	.dword	_ZN41_INTERNAL_ecff2817_4_k_cu_467771ef_1196114cuda3std6ranges3__45__cpo5cdataE
	.align		8
        /*00d0*/ 	.dword	_ZN41_INTERNAL_ecff2817_4_k_cu_467771ef_1196114cuda3std6ranges3__45__cpo4sizeE
	.align		8
        /*00d8*/ 	.dword	_ZN41_INTERNAL_ecff2817_4_k_cu_467771ef_1196114cuda3std6ranges3__45__cpo5ssizeE
	.align		8
        /*00e0*/ 	.dword	_ZN41_INTERNAL_ecff2817_4_k_cu_467771ef_1196114cuda3std6ranges3__45__cpo8distanceE
	.align		8
        /*00e8*/ 	.dword	_ZN41_INTERNAL_ecff2817_4_k_cu_467771ef_1196116thrust24THRUST_300001_SM_1000_NS8cuda_cub3parE
	.align		8
        /*00f0*/ 	.dword	_ZN41_INTERNAL_ecff2817_4_k_cu_467771ef_1196116thrust24THRUST_300001_SM_1000_NS8cuda_cub10par_nosyncE
	.align		8
        /*00f8*/ 	.dword	_ZN41_INTERNAL_ecff2817_4_k_cu_467771ef_1196116thrust24THRUST_300001_SM_1000_NS6system6detail10sequential3seqE
	.align		8
        /*0100*/ 	.dword	_ZN41_INTERNAL_ecff2817_4_k_cu_467771ef_1196116thrust24THRUST_300001_SM_1000_NS12placeholders2_1E
	.align		8
        /*0108*/ 	.dword	_ZN41_INTERNAL_ecff2817_4_k_cu_467771ef_1196116thrust24THRUST_300001_SM_1000_NS12placeholders2_2E
	.align		8
        /*0110*/ 	.dword	_ZN41_INTERNAL_ecff2817_4_k_cu_467771ef_1196116thrust24THRUST_300001_SM_1000_NS12placeholders2_3E
	.align		8
        /*0118*/ 	.dword	_ZN41_INTERNAL_ecff2817_4_k_cu_467771ef_1196116thrust24THRUST_300001_SM_1000_NS12placeholders2_4E
	.align		8
        /*0120*/ 	.dword	_ZN41_INTERNAL_ecff2817_4_k_cu_467771ef_1196116thrust24THRUST_300001_SM_1000_NS12placeholders2_5E
	.align		8
        /*0128*/ 	.dword	_ZN41_INTERNAL_ecff2817_4_k_cu_467771ef_1196116thrust24THRUST_300001_SM_1000_NS12placeholders2_6E
	.align		8
        /*0130*/ 	.dword	_ZN41_INTERNAL_ecff2817_4_k_cu_467771ef_1196116thrust24THRUST_300001_SM_1000_NS12placeholders2_7E
	.align		8
        /*0138*/ 	.dword	_ZN41_INTERNAL_ecff2817_4_k_cu_467771ef_1196116thrust24THRUST_300001_SM_1000_NS12placeholders2_8E
	.align		8
        /*0140*/ 	.dword	_ZN41_INTERNAL_ecff2817_4_k_cu_467771ef_1196116thrust24THRUST_300001_SM_1000_NS12placeholders2_9E
	.align		8
        /*0148*/ 	.dword	_ZN41_INTERNAL_ecff2817_4_k_cu_467771ef_1196116thrust24THRUST_300001_SM_1000_NS12placeholders3_10E
	.align		8
        /*0150*/ 	.dword	_ZN41_INTERNAL_ecff2817_4_k_cu_467771ef_1196116thrust24THRUST_300001_SM_1000_NS3seqE


//--------------------- .text._ZN3cub18CUB_300001_SM_10006detail11EmptyKernelIvEEvv --------------------------
	.section	.text._ZN3cub18CUB_300001_SM_10006detail11EmptyKernelIvEEvv,"ax",@progbits
	.align	128
        .global         _ZN3cub18CUB_300001_SM_10006detail11EmptyKernelIvEEvv
        .type           _ZN3cub18CUB_300001_SM_10006detail11EmptyKernelIvEEvv,@function
        .size           _ZN3cub18CUB_300001_SM_10006detail11EmptyKernelIvEEvv,(.L_x_1 - _ZN3cub18CUB_300001_SM_10006detail11EmptyKernelIvEEvv)
        .other          _ZN3cub18CUB_300001_SM_10006detail11EmptyKernelIvEEvv,@"STO_CUDA_ENTRY STV_DEFAULT"
_ZN3cub18CUB_300001_SM_10006detail11EmptyKernelIvEEvv:
.text._ZN3cub18CUB_300001_SM_10006detail11EmptyKernelIvEEvv:
[----:B------:R-:W-:Y:S01]  /*0000*/  LDC R1, c[0x0][0x37c] ;  /* 0x0000df00ff017b82 */ /* 0x000fe20000000800 */
[----:B------:R-:W-:Y:S05]  /*0010*/  EXIT ;  /* 0x000000000000794d */ /* 0x000fea0003800000 */
.L_x_0:
[----:B------:R-:W-:-:S00]  /*0020*/  BRA `(.L_x_0) ;  /* 0xfffffffc00fc7947 */ /* 0x000fc0000383ffff */
[----:B------:R-:W-:-:S00]  /*0030*/  NOP ;  /* 0x0000000000007918 */ /* 0x000fc00000000000 */
        /* <DEDUP_REMOVED lines=12> */
.L_x_1:


//--------------------- .nv.shared.reserved.0     --------------------------
	.section	.nv.shared.reserved.0,"aw",@nobits
	.weak		__nv_reservedSMEM_offset_0_alias
	.size		__nv_reservedSMEM_offset_0_alias, 0, 64
	.other		__nv_reservedSMEM_offset_0_alias,@"STO_CUDA_RESERVED_SHARED STV_DEFAULT"
__nv_reservedSMEM_offset_0_alias:
	.zero		0
	.zero		64


//--------------------- .nv.global                --------------------------
	.section	.nv.global,"aw",@nobits
.nv.global:
	.type		_ZN41_INTERNAL_ecff2817_4_k_cu_467771ef_1196116thrust24THRUST_300001_SM_1000_NS3seqE,@object
	.size		_ZN41_INTERNAL_ecff2817_4_k_cu_467771ef_1196116thrust24THRUST_300001_SM_1000_NS3seqE,(_ZN41_INTERNAL_ecff2817_4_k_cu_467771ef_1196114cuda3std3__48in_placeE - _ZN41_INTERNAL_ecff2817_4_k_cu_467771ef_1196116thrust24THRUST_300001_SM_1000_NS3seqE)
_ZN41_INTERNAL_ecff2817_4_k_cu_467771ef_1196116thrust24THRUST_300001_SM_1000_NS3seqE:
	.zero		1
	.type		_ZN41_INTERNAL_ecff2817_4_k_cu_467771ef_1196114cuda3std3__48in_placeE,@object
	.size		_ZN41_INTERNAL_ecff2817_4_k_cu_467771ef_1196114cuda3std3__48in_placeE,(_ZN41_INTERNAL_ecff2817_4_k_cu_467771ef_1196114cuda3std6ranges3__45__cpo4sizeE - _ZN41_INTERNAL_ecff2817_4_k_cu_467771ef_1196114cuda3std3__48in_placeE)
_ZN41_INTERNAL_ecff2817_4_k_cu_467771ef_1196114cuda3std3__48in_placeE:
	.zero		1
	.type		_ZN41_INTERNAL_ecff2817_4_k_cu_467771ef_1196114cuda3std6ranges3__45__cpo4sizeE,@object
	.size		_ZN41_INTERNAL_ecff2817_4_k_cu_467771ef_1196114cuda3std6ranges3__45__cpo4sizeE,(_ZN41_INTERNAL_ecff2817_4_k_cu_467771ef_1196116thrust24THRUST_300001_SM_1000_NS12placeholders2_3E - _ZN41_INTERNAL_ecff2817_4_k_cu_467771ef_1196114cuda3std6ranges3__45__cpo4sizeE)
_ZN41_INTERNAL_ecff2817_4_k_cu_467771ef_1196114cuda3std6ranges3__45__cpo4sizeE:
	.zero		1
	.type		_ZN41_INTERNAL_ecff2817_4_k_cu_467771ef_1196116thrust24THRUST_300001_SM_1000_NS12placeholders2_3E,@object
	.size		_ZN41_INTERNAL_ecff2817_4_k_cu_467771ef_1196116thrust24THRUST_300001_SM_1000_NS12placeholders2_3E,(_ZN41_INTERNAL_ecff2817_4_k_cu_467771ef_1196114cuda3std3__45__cpo6cbeginE - _ZN41_INTERNAL_ecff2817_4_k_cu_467771ef_1196116thrust24THRUST_300001_SM_1000_NS12placeholders2_3E)
_ZN41_INTERNAL_ecff2817_4_k_cu_467771ef_1196116thrust24THRUST_300001_SM_1000_NS12placeholders2_3E:
	.zero		1
	.type		_ZN41_INTERNAL_ecff2817_4_k_cu_467771ef_1196114cuda3std3__45__cpo6cbeginE,@object
	.size		_ZN41_INTERNAL_ecff2817_4_k_cu_467771ef_1196114cuda3std3__45__cpo6cbeginE,(_ZN41_INTERNAL_ecff2817_4_k_cu_467771ef_1196114cuda3std6ranges3__45__cpo6cbeginE - _ZN41_INTERNAL_ecff2817_4_k_cu_467771ef_1196114cuda3std3__45__cpo6cbeginE)
_ZN41_INTERNAL_ecff2817_4_k_cu_467771ef_1196114cuda3std3__45__cpo6cbeginE:
	.zero		1
	.type		_ZN41_INTERNAL_ecff2817_4_k_cu_467771ef_1196114cuda3std6ranges3__45__cpo6cbeginE,@object
	.size		_ZN41_INTERNAL_ecff2817_4_k_cu_467771ef_1196114cuda3std6ranges3__45__cpo6cbeginE,(_ZN41_INTERNAL_ecff2817_4_k_cu_467771ef_1196116thrust24THRUST_300001_SM_1000_NS12placeholders2_7E - _ZN41_INTERNAL_ecff2817_4_k_cu_467771ef_1196114cuda3std6ranges3__45__cpo6cbeginE)
_ZN41_INTERNAL_ecff2817_4_k_cu_467771ef_1196114cuda3std6ranges3__45__cpo6cbeginE:
	.zero		1
	.type		_ZN41_INTERNAL_ecff2817_4_k_cu_467771ef_1196116thrust24THRUST_300001_SM_1000_NS12placeholders2_7E,@object
	.size		_ZN41_INTERNAL_ecff2817_4_k_cu_467771ef_1196116thrust24THRUST_300001_SM_1000_NS12placeholders2_7E,(_ZN41_INTERNAL_ecff2817_4_k_cu_467771ef_1196114cuda3std3__45__cpo7crbeginE - _ZN41_INTERNAL_ecff2817_4_k_cu_467771ef_1196116thrust24THRUST_300001_SM_1000_NS12placeholders2_7E)
_ZN41_INTERNAL_ecff2817_4_k_cu_467771ef_1196116thrust24THRUST_300001_SM_1000_NS12placeholders2_7E:
	.zero		1
	.type		_ZN41_INTERNAL_ecff2817_4_k_cu_467771ef_1196114cuda3std3__45__cpo7crbeginE,@object
	.size		_ZN41_INTERNAL_ecff2817_4_k_cu_467771ef_1196114cuda3std3__45__cpo7crbeginE,(_ZN41_INTERNAL_ecff2817_4_k_cu_467771ef_1196114cuda3std6ranges3__45__cpo4nextE - _ZN41_INTERNAL_ecff2817_4_k_cu_467771ef_1196114cuda3std3__45__cpo7crbeginE)
_ZN41_INTERNAL_ecff2817_4_k_cu_467771ef_1196114cuda3std3__45__cpo7crbeginE:
	.zero		1
	.type		_ZN41_INTERNAL_ecff2817_4_k_cu_467771ef_1196114cuda3std6ranges3__45__cpo4nextE,@object
	.size		_ZN41_INTERNAL_ecff2817_4_k_cu_467771ef_1196114cuda3std6ranges3__45__cpo4nextE,(_ZN41_INTERNAL_ecff2817_4_k_cu_467771ef_1196114cuda3std6ranges3__45__cpo4swapE - _ZN41_INTERNAL_ecff2817_4_k_cu_467771ef_1196114cuda3std6ranges3__45__cpo4nextE)
_ZN41_INTERNAL_ecff2817_4_k_cu_467771ef_1196114cuda3std6ranges3__45__cpo4nextE:
	.zero		1
	.type		_ZN41_INTERNAL_ecff2817_4_k_cu_467771ef_1196114cuda3std6ranges3__45__cpo4swapE,@object
	.size		_ZN41_INTERNAL_ecff2817_4_k_cu_467771ef_1196114cuda3std6ranges3__45__cpo4swapE,(_ZN41_INTERNAL_ecff2817_4_k_cu_467771ef_1196116thrust24THRUST_300001_SM_1000_NS8cuda_cub10par_nosyncE - _ZN41_INTERNAL_ecff2817_4_k_cu_467771ef_1196114cuda3std6ranges3__45__cpo4swapE)
_ZN41_INTERNAL_ecff2817_4_k_cu_467771ef_1196114cuda3std6ranges3__45__cpo4swapE:
	.zero		1
	.type		_ZN41_INTERNAL_ecff2817_4_k_cu_467771ef_1196116thrust24THRUST_300001_SM_1000_NS8cuda_cub10par_nosyncE,@object
	.size		_ZN41_INTERNAL_ecff2817_4_k_cu_467771ef_1196116thrust24THRUST_300001_SM_1000_NS8cuda_cub10par_nosyncE,(_ZN41_INTERNAL_ecff2817_4_k_cu_467771ef_1196116thrust24THRUST_300001_SM_1000_NS12placeholders2_9E - _ZN41_INTERNAL_ecff2817_4_k_cu_467771ef_1196116thrust24THRUST_300001_SM_1000_NS8cuda_cub10par_nosyncE)
_ZN41_INTERNAL_ecff2817_4_k_cu_467771ef_1196116thrust24THRUST_300001_SM_1000_NS8cuda_cub10par_nosyncE:
	.zero		1
	.type		_ZN41_INTERNAL_ecff2817_4_k_cu_467771ef_1196116thrust24THRUST_300001_SM_1000_NS12placeholders2_9E,@object
	.size		_ZN41_INTERNAL_ecff2817_4_k_cu_467771ef_1196116thrust24THRUST_300001_SM_1000_NS12placeholders2_9E,(_ZN41_INTERNAL_ecff2817_4_k_cu_467771ef_1196114cuda3std3__443_GLOBAL__N__ecff2817_4_k_cu_467771ef_1196116ignoreE - _ZN41_INTERNAL_ecff2817_4_k_cu_467771ef_1196116thrust24THRUST_300001_SM_1000_NS12placeholders2_9E)
_ZN41_INTERNAL_ecff2817_4_k_cu_467771ef_1196116thrust24THRUST_300001_SM_1000_NS12placeholders2_9E:
	.zero		1
	.type		_ZN41_INTERNAL_ecff2817_4_k_cu_467771ef_1196114cuda3std3__443_GLOBAL__N__ecff2817_4_k_cu_467771ef_1196116ignoreE,@object
	.size		_ZN41_INTERNAL_ecff2817_4_k_cu_467771ef_1196114cuda3std3__443_GLOBAL__N__ecff2817_4_k_cu_467771ef_1196116ignoreE,(_ZN41_INTERNAL_ecff2817_4_k_cu_467771ef_1196114cuda3std6ranges3__45__cpo4dataE - _ZN41_INTERNAL_ecff2817_4_k_cu_467771ef_1196114cuda3std3__443_GLOBAL__N__ecff2817_4_k_cu_467771ef_1196116ignoreE)
_ZN41_INTERNAL_ecff2817_4_k_cu_467771ef_1196114cuda3std3__443_GLOBAL__N__ecff2817_4_k_cu_467771ef_1196116ignoreE:
	.zero		1
	.type		_ZN41_INTERNAL_ecff2817_4_k_cu_467771ef_1196114cuda3std6ranges3__45__cpo4dataE,@object
	.size		_ZN41_INTERNAL_ecff2817_4_k_cu_467771ef_1196114cuda3std6ranges3__45__cpo4dataE,(_ZN41_INTERNAL_ecff2817_4_k_cu_467771ef_1196116thrust24THRUST_300001_SM_1000_NS12placeholders2_1E - _ZN41_INTERNAL_ecff2817_4_k_cu_467771ef_1196114cuda3std6ranges3__45__cpo4dataE)
_ZN41_INTERNAL_ecff2817_4_k_cu_467771ef_1196114cuda3std6ranges3__45__cpo4dataE:
	.zero		1
	.type		_ZN41_INTERNAL_ecff2817_4_k_cu_467771ef_1196116thrust24THRUST_300001_SM_1000_NS12placeholders2_1E,@object
	.size		_ZN41_INTERNAL_ecff2817_4_k_cu_467771ef_1196116thrust24THRUST_300001_SM_1000_NS12placeholders2_1E,(_ZN41_INTERNAL_ecff2817_4_k_cu_467771ef_1196114cuda3std3__45__cpo5beginE - _ZN41_INTERNAL_ecff2817_4_k_cu_467771ef_1196116thrust24THRUST_300001_SM_1000_NS12placeholders2_1E)
_ZN41_INTERNAL_ecff2817_4_k_cu_467771ef_1196116thrust24THRUST_300001_SM_1000_NS12placeholders2_1E:
	.zero		1
	.type		_ZN41_INTERNAL_ecff2817_4_k_cu_467771ef_1196114cuda3std3__45__cpo5beginE,@object
	.size		_ZN41_INTERNAL_ecff2817_4_k_cu_467771ef_1196114cuda3std3__45__cpo5beginE,(_ZN41_INTERNAL_ecff2817_4_k_cu_467771ef_1196114cuda3std6ranges3__45__cpo5beginE - _ZN41_INTERNAL_ecff2817_4_k_cu_467771ef_1196114cuda3std3__45__cpo5beginE)
_ZN41_INTERNAL_ecff2817_4_k_cu_467771ef_1196114cuda3std3__45__cpo5beginE:
	.zero		1
	.type		_ZN41_INTERNAL_ecff2817_4_k_cu_467771ef_1196114cuda3std6ranges3__45__cpo5beginE,@object
	.size		_ZN41_INTERNAL_ecff2817_4_k_cu_467771ef_1196114cuda3std6ranges3__45__cpo5beginE,(_ZN41_INTERNAL_ecff2817_4_k_cu_467771ef_1196116thrust24THRUST_300001_SM_1000_NS12placeholders2_5E - _ZN41_INTERNAL_ecff2817_4_k_cu_467771ef_1196114cuda3std6ranges3__45__cpo5beginE)
_ZN41_INTERNAL_ecff2817_4_k_cu_467771ef_1196114cuda3std6ranges3__45__cpo5beginE:
	.zero		1
	.type		_ZN41_INTERNAL_ecff2817_4_k_cu_467771ef_1196116thrust24THRUST_300001_SM_1000_NS12placeholders2_5E,@object
	.size		_ZN41_INTERNAL_ecff2817_4_k_cu_467771ef_1196116thrust24THRUST_300001_SM_1000_NS12placeholders2_5E,(_ZN41_INTERNAL_ecff2817_4_k_cu_467771ef_1196114cuda3std3__45__cpo6rbeginE - _ZN41_INTERNAL_ecff2817_4_k_cu_467771ef_1196116thrust24THRUST_300001_SM_1000_NS12placeholders2_5E)
_ZN41_INTERNAL_ecff2817_4_k_cu_467771ef_1196116thrust24THRUST_300001_SM_1000_NS12placeholders2_5E:
	.zero		1
	.type		_ZN41_INTERNAL_ecff2817_4_k_cu_467771ef_1196114cuda3std3__45__cpo6rbeginE,@object
	.size		_ZN41_INTERNAL_ecff2817_4_k_cu_467771ef_1196114cuda3std3__45__cpo6rbeginE,(_ZN41_INTERNAL_ecff2817_4_k_cu_467771ef_1196114cuda3std6ranges3__45__cpo7advanceE - _ZN41_INTERNAL_ecff2817_4_k_cu_467771ef_1196114cuda3std3__45__cpo6rbeginE)
_ZN41_INTERNAL_ecff2817_4_k_cu_467771ef_1196114cuda3std3__45__cpo6rbeginE:
	.zero		1
	.type		_ZN41_INTERNAL_ecff2817_4_k_cu_467771ef_1196114cuda3std6ranges3__45__cpo7advanceE,@object
	.size		_ZN41_INTERNAL_ecff2817_4_k_cu_467771ef_1196114cuda3std6ranges3__45__cpo7advanceE,(_ZN41_INTERNAL_ecff2817_4_k_cu_467771ef_1196114cuda3std3__47nulloptE - _ZN41_INTERNAL_ecff2817_4_k_cu_467771ef_1196114cuda3std6ranges3__45__cpo7advanceE)
_ZN41_INTERNAL_ecff2817_4_k_cu_467771ef_1196114cuda3std6ranges3__45__cpo7advanceE:
	.zero		1
	.type		_ZN41_INTERNAL_ecff2817_4_k_cu_467771ef_1196114cuda3std3__47nulloptE,@object
	.size		_ZN41_INTERNAL_ecff2817_4_k_cu_467771ef_1196114cuda3std3__47nulloptE,(_ZN41_INTERNAL_ecff2817_4_k_cu_467771ef_1196114cuda3std6ranges3__45__cpo8distanceE - _ZN41_INTERNAL_ecff2817_4_k_cu_467771ef_1196114cuda3std3__47nulloptE)
_ZN41_INTERNAL_ecff2817_4_k_cu_467771ef_1196114cuda3std3__47nulloptE:
	.zero		1
	.type		_ZN41_INTERNAL_ecff2817_4_k_cu_467771ef_1196114cuda3std6ranges3__45__cpo8distanceE,@object
	.size		_ZN41_INTERNAL_ecff2817_4_k_cu_467771ef_1196114cuda3std6ranges3__45__cpo8distanceE,(_ZN41_INTERNAL_ecff2817_4_k_cu_467771ef_1196116thrust24THRUST_300001_SM_1000_NS12placeholders3_10E - _ZN41_INTERNAL_ecff2817_4_k_cu_467771ef_1196114cuda3std6ranges3__45__cpo8distanceE)
_ZN41_INTERNAL_ecff2817_4_k_cu_467771ef_1196114cuda3std6ranges3__45__cpo8distanceE:
	.zero		1
	.type		_ZN41_INTERNAL_ecff2817_4_k_cu_467771ef_1196116thrust24THRUST_300001_SM_1000_NS12placeholders3_10E,@object
	.size		_ZN41_INTERNAL_ecff2817_4_k_cu_467771ef_1196116thrust24THRUST_300001_SM_1000_NS12placeholders3_10E,(_ZN41_INTERNAL_ecff2817_4_k_cu_467771ef_1196114cuda3std3__419piecewise_constructE - _ZN41_INTERNAL_ecff2817_4_k_cu_467771ef_1196116thrust24THRUST_300001_SM_1000_NS12placeholders3_10E)
_ZN41_INTERNAL_ecff2817_4_k_cu_467771ef_1196116thrust24THRUST_300001_SM_1000_NS12placeholders3_10E:
	.zero		1
	.type		_ZN41_INTERNAL_ecff2817_4_k_cu_467771ef_1196114cuda3std3__419piecewise_constructE,@object
	.size		_ZN41_INTERNAL_ecff2817_4_k_cu_467771ef_1196114cuda3std3__419piecewise_constructE,(_ZN41_INTERNAL_ecff2817_4_k_cu_467771ef_1196114cuda3std6ranges3__45__cpo5cdataE - _ZN41_INTERNAL_ecff2817_4_k_cu_467771ef_1196114cuda3std3__419piecewise_constructE)
_ZN41_INTERNAL_ecff2817_4_k_cu_467771ef_1196114cuda3std3__419piecewise_constructE:
	.zero		1
	.type		_ZN41_INTERNAL_ecff2817_4_k_cu_467771ef_1196114cuda3std6ranges3__45__cpo5cdataE,@object
	.size		_ZN41_INTERNAL_ecff2817_4_k_cu_467771ef_1196114cuda3std6ranges3__45__cpo5cdataE,(_ZN41_INTERNAL_ecff2817_4_k_cu_467771ef_1196116thrust24THRUST_300001_SM_1000_NS12placeholders2_2E - _ZN41_INTERNAL_ecff2817_4_k_cu_467771ef_1196114cuda3std6ranges3__45__cpo5cdataE)
_ZN41_INTERNAL_ecff2817_4_k_cu_467771ef_1196114cuda3std6ranges3__45__cpo5cdataE:
	.zero		1
	.type		_ZN41_INTERNAL_ecff2817_4_k_cu_467771ef_1196116thrust24THRUST_300001_SM_1000_NS12placeholders2_2E,@object
	.size		_ZN41_INTERNAL_ecff2817_4_k_cu_467771ef_1196116thrust24THRUST_300001_SM_1000_NS12placeholders2_2E,(_ZN41_INTERNAL_ecff2817_4_k_cu_467771ef_1196114cuda3std3__45__cpo3endE - _ZN41_INTERNAL_ecff2817_4_k_cu_467771ef_1196116thrust24THRUST_300001_SM_1000_NS12placeholders2_2E)
_ZN41_INTERNAL_ecff2817_4_k_cu_467771ef_1196116thrust24THRUST_300001_SM_1000_NS12placeholders2_2E:
	.zero		1
	.type		_ZN41_INTERNAL_ecff2817_4_k_cu_467771ef_1196114cuda3std3__45__cpo3endE,@object
	.size		_ZN41_INTERNAL_ecff2817_4_k_cu_467771ef_1196114cuda3std3__45__cpo3endE,(_ZN41_INTERNAL_ecff2817_4_k_cu_467771ef_1196114cuda3std6ranges3__45__cpo3endE - _ZN41_INTERNAL_ecff2817_4_k_cu_467771ef_1196114cuda3std3__45__cpo3endE)
_ZN41_INTERNAL_ecff2817_4_k_cu_467771ef_1196114cuda3std3__45__cpo3endE:
	.zero		1
	.type		_ZN41_INTERNAL_ecff2817_4_k_cu_467771ef_1196114cuda3std6ranges3__45__cpo3endE,@object
	.size		_ZN41_INTERNAL_ecff2817_4_k_cu_467771ef_1196114cuda3std6ranges3__45__cpo3endE,(_ZN41_INTERNAL_ecff2817_4_k_cu_467771ef_1196116thrust24THRUST_300001_SM_1000_NS12placeholders2_6E - _ZN41_INTERNAL_ecff2817_4_k_cu_467771ef_1196114cuda3std6ranges3__45__cpo3endE)
_ZN41_INTERNAL_ecff2817_4_k_cu_467771ef_1196114cuda3std6ranges3__45__cpo3endE:
	.zero		1
	.type		_ZN41_INTERNAL_ecff2817_4_k_cu_467771ef_1196116thrust24THRUST_300001_SM_1000_NS12placeholders2_6E,@object
	.size		_ZN41_INTERNAL_ecff2817_4_k_cu_467771ef_1196116thrust24THRUST_300001_SM_1000_NS12placeholders2_6E,(_ZN41_INTERNAL_ecff2817_4_k_cu_467771ef_1196114cuda3std3__45__cpo4rendE - _ZN41_INTERNAL_ecff2817_4_k_cu_467771ef_1196116thrust24THRUST_300001_SM_1000_NS12placeholders2_6E)
_ZN41_INTERNAL_ecff2817_4_k_cu_467771ef_1196116thrust24THRUST_300001_SM_1000_NS12placeholders2_6E:
	.zero		1
	.type		_ZN41_INTERNAL_ecff2817_4_k_cu_467771ef_1196114cuda3std3__45__cpo4rendE,@object
	.size		_ZN41_INTERNAL_ecff2817_4_k_cu_467771ef_1196114cuda3std3__45__cpo4rendE,(_ZN41_INTERNAL_ecff2817_4_k_cu_467771ef_1196114cuda3std6ranges3__45__cpo9iter_swapE - _ZN41_INTERNAL_ecff2817_4_k_cu_467771ef_1196114cuda3std3__45__cpo4rendE)
_ZN41_INTERNAL_ecff2817_4_k_cu_467771ef_1196114cuda3std3__45__cpo4rendE:
	.zero		1
	.type		_ZN41_INTERNAL_ecff2817_4_k_cu_467771ef_1196114cuda3std6ranges3__45__cpo9iter_swapE,@object
	.size		_ZN41_INTERNAL_ecff2817_4_k_cu_467771ef_1196114cuda3std6ranges3__45__cpo9iter_swapE,(_ZN41_INTERNAL_ecff2817_4_k_cu_467771ef_1196114cuda3std3__48unexpectE - _ZN41_INTERNAL_ecff2817_4_k_cu_467771ef_1196114cuda3std6ranges3__45__cpo9iter_swapE)
_ZN41_INTERNAL_ecff2817_4_k_cu_467771ef_1196114cuda3std6ranges3__45__cpo9iter_swapE:
	.zero		1
	.type		_ZN41_INTERNAL_ecff2817_4_k_cu_467771ef_1196114cuda3std3__48unexpectE,@object
	.size		_ZN41_INTERNAL_ecff2817_4_k_cu_467771ef_1196114cuda3std3__48unexpectE,(_ZN41_INTERNAL_ecff2817_4_k_cu_467771ef_1196116thrust24THRUST_300001_SM_1000_NS8cuda_cub3parE - _ZN41_INTERNAL_ecff2817_4_k_cu_467771ef_1196114cuda3std3__48unexpectE)
_ZN41_INTERNAL_ecff2817_4_k_cu_467771ef_1196114cuda3std3__48unexpectE:
	.zero		1
	.type		_ZN41_INTERNAL_ecff2817_4_k_cu_467771ef_1196116thrust24THRUST_300001_SM_1000_NS8cuda_cub3parE,@object
	.size		_ZN41_INTERNAL_ecff2817_4_k_cu_467771ef_1196116thrust24THRUST_300001_SM_1000_NS8cuda_cub3parE,(_ZN41_INTERNAL_ecff2817_4_k_cu_467771ef_1196116thrust24THRUST_300001_SM_1000_NS12placeholders2_4E - _ZN41_INTERNAL_ecff2817_4_k_cu_467771ef_1196116thrust24THRUST_300001_SM_1000_NS8cuda_cub3parE)
_ZN41_INTERNAL_ecff2817_4_k_cu_467771ef_1196116thrust24THRUST_300001_SM_1000_NS8cuda_cub3parE:
	.zero		1
	.type		_ZN41_INTERNAL_ecff2817_4_k_cu_467771ef_1196116thrust24THRUST_300001_SM_1000_NS12placeholders2_4E,@object
	.size		_ZN41_INTERNAL_ecff2817_4_k_cu_467771ef_1196116thrust24THRUST_300001_SM_1000_NS12placeholders2_4E,(_ZN41_INTERNAL_ecff2817_4_k_cu_467771ef_1196114cuda3std3__45__cpo4cendE - _ZN41_INTERNAL_ecff2817_4_k_cu_467771ef_1196116thrust24THRUST_300001_SM_1000_NS12placeholders2_4E)
_ZN41_INTERNAL_ecff2817_4_k_cu_467771ef_1196116thrust24THRUST_300001_SM_1000_NS12placeholders2_4E:
	.zero		1
	.type		_ZN41_INTERNAL_ecff2817_4_k_cu_467771ef_1196114cuda3std3__45__cpo4cendE,@object
	.size		_ZN41_INTERNAL_ecff2817_4_k_cu_467771ef_1196114cuda3std3__45__cpo4cendE,(_ZN41_INTERNAL_ecff2817_4_k_cu_467771ef_1196114cuda3std6ranges3__45__cpo4cendE - _ZN41_INTERNAL_ecff2817_4_k_cu_467771ef_1196114cuda3std3__45__cpo4cendE)
_ZN41_INTERNAL_ecff2817_4_k_cu_467771ef_1196114cuda3std3__45__cpo4cendE:
	.zero		1
	.type		_ZN41_INTERNAL_ecff2817_4_k_cu_467771ef_1196114cuda3std6ranges3__45__cpo4cendE,@object
	.size		_ZN41_INTERNAL_ecff2817_4_k_cu_467771ef_1196114cuda3std6ranges3__45__cpo4cendE,(_ZN41_INTERNAL_ecff2817_4_k_cu_467771ef_1196114cuda3std3__420unreachable_sentinelE - _ZN41_INTERNAL_ecff2817_4_k_cu_467771ef_1196114cuda3std6ranges3__45__cpo4cendE)
_ZN41_INTERNAL_ecff2817_4_k_cu_467771ef_1196114cuda3std6ranges3__45__cpo4cendE:
	.zero		1
	.type		_ZN41_INTERNAL_ecff2817_4_k_cu_467771ef_1196114cuda3std3__420unreachable_sentinelE,@object
	.size		_ZN41_INTERNAL_ecff2817_4_k_cu_467771ef_1196114cuda3std3__420unreachable_sentinelE,(_ZN41_INTERNAL_ecff2817_4_k_cu_467771ef_1196114cuda3std6ranges3__45__cpo5ssizeE - _ZN41_INTERNAL_ecff2817_4_k_cu_467771ef_1196114cuda3std3__420unreachable_sentinelE)
_ZN41_INTERNAL_ecff2817_4_k_cu_467771ef_1196114cuda3std3__420unreachable_sentinelE:
	.zero		1
	.type		_ZN41_INTERNAL_ecff2817_4_k_cu_467771ef_1196114cuda3std6ranges3__45__cpo5ssizeE,@object
	.size		_ZN41_INTERNAL_ecff2817_4_k_cu_467771ef_1196114cuda3std6ranges3__45__cpo5ssizeE,(_ZN41_INTERNAL_ecff2817_4_k_cu_467771ef_1196116thrust24THRUST_300001_SM_1000_NS12placeholders2_8E - _ZN41_INTERNAL_ecff2817_4_k_cu_467771ef_1196114cuda3std6ranges3__45__cpo5ssizeE)
_ZN41_INTERNAL_ecff2817_4_k_cu_467771ef_1196114cuda3std6ranges3__45__cpo5ssizeE:
	.zero		1
	.type		_ZN41_INTERNAL_ecff2817_4_k_cu_467771ef_1196116thrust24THRUST_300001_SM_1000_NS12placeholders2_8E,@object
	.size		_ZN41_INTERNAL_ecff2817_4_k_cu_467771ef_1196116thrust24THRUST_300001_SM_1000_NS12placeholders2_8E,(_ZN41_INTERNAL_ecff2817_4_k_cu_467771ef_1196114cuda3std3__45__cpo5crendE - _ZN41_INTERNAL_ecff2817_4_k_cu_467771ef_1196116thrust24THRUST_300001_SM_1000_NS12placeholders2_8E)
_ZN41_INTERNAL_ecff2817_4_k_cu_467771ef_1196116thrust24THRUST_300001_SM_1000_NS12placeholders2_8E:
	.zero		1
	.type		_ZN41_INTERNAL_ecff2817_4_k_cu_467771ef_1196114cuda3std3__45__cpo5crendE,@object
	.size		_ZN41_INTERNAL_ecff2817_4_k_cu_467771ef_1196114cuda3std3__45__cpo5crendE,(_ZN41_INTERNAL_ecff2817_4_k_cu_467771ef_1196114cuda3std6ranges3__45__cpo4prevE - _ZN41_INTERNAL_ecff2817_4_k_cu_467771ef_1196114cuda3std3__45__cpo5crendE)
_ZN41_INTERNAL_ecff2817_4_k_cu_467771ef_1196114cuda3std3__45__cpo5crendE:
	.zero		1
	.type		_ZN41_INTERNAL_ecff2817_4_k_cu_467771ef_1196114cuda3std6ranges3__45__cpo4prevE,@object
	.size		_ZN41_INTERNAL_ecff2817_4_k_cu_467771ef_1196114cuda3std6ranges3__45__cpo4prevE,(_ZN41_INTERNAL_ecff2817_4_k_cu_467771ef_1196114cuda3std6ranges3__45__cpo9iter_moveE - _ZN41_INTERNAL_ecff2817_4_k_cu_467771ef_1196114cuda3std6ranges3__45__cpo4prevE)
_ZN41_INTERNAL_ecff2817_4_k_cu_467771ef_1196114cuda3std6ranges3__45__cpo4prevE:
	.zero		1
	.type		_ZN41_INTERNAL_ecff2817_4_k_cu_467771ef_1196114cuda3std6ranges3__45__cpo9iter_moveE,@object
	.size		_ZN41_INTERNAL_ecff2817_4_k_cu_467771ef_1196114cuda3std6ranges3__45__cpo9iter_moveE,(_ZN41_INTERNAL_ecff2817_4_k_cu_467771ef_1196116thrust24THRUST_300001_SM_1000_NS6system6detail10sequential3seqE - _ZN41_INTERNAL_ecff2817_4_k_cu_467771ef_1196114cuda3std6ranges3__45__cpo9iter_moveE)
_ZN41_INTERNAL_ecff2817_4_k_cu_467771ef_1196114cuda3std6ranges3__45__cpo9iter_moveE:
	.zero		1
	.type		_ZN41_INTERNAL_ecff2817_4_k_cu_467771ef_1196116thrust24THRUST_300001_SM_1000_NS6system6detail10sequential3seqE,@object
	.size		_ZN41_INTERNAL_ecff2817_4_k_cu_467771ef_1196116thrust24THRUST_300001_SM_1000_NS6system6detail10sequential3seqE,(.L_31 - _ZN41_INTERNAL_ecff2817_4_k_cu_467771ef_1196116thrust24THRUST_300001_SM_1000_NS6system6detail10sequential3seqE)
_ZN41_INTERNAL_ecff2817_4_k_cu_467771ef_1196116thrust24THRUST_300001_SM_1000_NS6system6detail10sequential3seqE:
	.zero		1
.L_31:


//--------------------- .nv.constant0._ZN3cub18CUB_300001_SM_10006detail11EmptyKernelIvEEvv --------------------------
	.section	.nv.constant0._ZN3cub18CUB_300001_SM_10006detail11EmptyKernelIvEEvv,"a",@progbits
	.sectionflags	@""
	.align	4
.nv.constant0._ZN3cub18CUB_300001_SM_10006detail11EmptyKernelIvEEvv:
	.zero		896


//--------------------- SYMBOLS --------------------------

	.type		.nv.reservedSmem.offset0,@object
	.size		.nv.reservedSmem.offset0,0x4
